	.headerflags	@"EF_CUDA_TEXMODE_UNIFIED EF_CUDA_64BIT_ADDRESS EF_CUDA_ACCELERATORS EF_CUDA_SM90 EF_CUDA_VIRTUAL_SM(EF_CUDA_SM90)"
	.elftype	@"ET_EXEC"


//--------------------- .nv.info                  --------------------------
	.section	.nv.info,"",@"SHT_CUDA_INFO"
	.align	4


	//----- nvinfo : EIATTR_REGCOUNT
	.align		4
        /*0000*/ 	.byte	0x04, 0x2f
        /*0002*/ 	.short	(.L_1 - .L_0)
	.align		4
.L_0:
        /*0004*/ 	.word	index@(triton_poi_fused_add_div_mul_sub_sum_1)
        /*0008*/ 	.word	0x00000015


	//----- nvinfo : EIATTR_MIN_STACK_SIZE
	.align		4
.L_1:
        /*000c*/ 	.byte	0x04, 0x12
        /*000e*/ 	.short	(.L_3 - .L_2)
	.align		4
.L_2:
        /*0010*/ 	.word	index@(triton_poi_fused_add_div_mul_sub_sum_1)
        /*0014*/ 	.word	0x00000000


	//----- nvinfo : EIATTR_FRAME_SIZE
	.align		4
.L_3:
        /*0018*/ 	.byte	0x04, 0x11
        /*001a*/ 	.short	(.L_5 - .L_4)
	.align		4
.L_4:
        /*001c*/ 	.word	index@(triton_poi_fused_add_div_mul_sub_sum_1)
        /*0020*/ 	.word	0x00000000


	//----- nvinfo : EIATTR_MIN_STACK_SIZE
	.align		4
.L_5:
        /*0024*/ 	.byte	0x04, 0x12
        /*0026*/ 	.short	(.L_7 - .L_6)
	.align		4
.L_6:
        /*0028*/ 	.word	index@(triton_poi_fused_add_div_mul_sub_sum_1)
        /*002c*/ 	.word	0x00000000
.L_7:


//--------------------- .nv.info.triton_poi_fused_add_div_mul_sub_sum_1 --------------------------
	.section	.nv.info.triton_poi_fused_add_div_mul_sub_sum_1,"",@"SHT_CUDA_INFO"
	.sectionflags	@""
	.align	4


	//----- nvinfo : EIATTR_CUDA_API_VERSION
	.align		4
        /*0000*/ 	.byte	0x04, 0x37
        /*0002*/ 	.short	(.L_9 - .L_8)
.L_8:
        /*0004*/ 	.word	0x0000007c


	//----- nvinfo : EIATTR_KPARAM_INFO
	.align		4
.L_9:
        /*0008*/ 	.byte	0x04, 0x17
        /*000a*/ 	.short	(.L_11 - .L_10)
.L_10:
        /*000c*/ 	.word	0x00000000
        /*0010*/ 	.short	0x0003
        /*0012*/ 	.short	0x0018
        /*0014*/ 	.byte	0x00, 0xf0, 0x11, 0x00


	//----- nvinfo : EIATTR_KPARAM_INFO
	.align		4
.L_11:
        /*0018*/ 	.byte	0x04, 0x17
        /*001a*/ 	.short	(.L_13 - .L_12)
.L_12:
        /*001c*/ 	.word	0x00000000
        /*0020*/ 	.short	0x0002
        /*0022*/ 	.short	0x0010
        /*0024*/ 	.byte	0x00, 0xf4, 0x21, 0x00


	//----- nvinfo : EIATTR_KPARAM_INFO
	.align		4
.L_13:
        /*0028*/ 	.byte	0x04, 0x17
        /*002a*/ 	.short	(.L_15 - .L_14)
.L_14:
        /*002c*/ 	.word	0x00000000
        /*0030*/ 	.short	0x0001
        /*0032*/ 	.short	0x0008
        /*0034*/ 	.byte	0x00, 0xf4, 0x21, 0x00


	//----- nvinfo : EIATTR_KPARAM_INFO
	.align		4
.L_15:
        /*0038*/ 	.byte	0x04, 0x17
        /*003a*/ 	.short	(.L_17 - .L_16)
.L_16:
        /*003c*/ 	.word	0x00000000
        /*0040*/ 	.short	0x0000
        /*0042*/ 	.short	0x0000
        /*0044*/ 	.byte	0x00, 0xf4, 0x21, 0x00


	//----- nvinfo : EIATTR_SPARSE_MMA_MASK
	.align		4
.L_17:
        /*0048*/ 	.byte	0x03, 0x50
        /*004a*/ 	.short	0x0000


	//----- nvinfo : EIATTR_MAXREG_COUNT
	.align		4
        /*004c*/ 	.byte	0x03, 0x1b
        /*004e*/ 	.short	0x00ff


	//----- nvinfo : EIATTR_EXIT_INSTR_OFFSETS
	.align		4
        /*0050*/ 	.byte	0x04, 0x1c
        /*0052*/ 	.short	(.L_19 - .L_18)


	//   ....[0]....
.L_18:
        /*0054*/ 	.word	0x00000290


	//   ....[1]....
        /*0058*/ 	.word	0x000002b0


	//----- nvinfo : EIATTR_REQNTID
	.align		4
.L_19:
        /*005c*/ 	.byte	0x04, 0x10
        /*005e*/ 	.short	(.L_21 - .L_20)
.L_20:
        /*0060*/ 	.word	0x00000020
        /*0064*/ 	.word	0x00000001
        /*0068*/ 	.word	0x00000001


	//----- nvinfo : EIATTR_CBANK_PARAM_SIZE
	.align		4
.L_21:
        /*006c*/ 	.byte	0x03, 0x19
        /*006e*/ 	.short	0x001c


	//----- nvinfo : EIATTR_PARAM_CBANK
	.align		4
        /*0070*/ 	.byte	0x04, 0x0a
        /*0072*/ 	.short	(.L_23 - .L_22)
	.align		4
.L_22:
        /*0074*/ 	.word	index@(.nv.constant0.triton_poi_fused_add_div_mul_sub_sum_1)
        /*0078*/ 	.short	0x0210
        /*007a*/ 	.short	0x001c


	//----- nvinfo : EIATTR_SW_WAR
	.align		4
.L_23:
        /*007c*/ 	.byte	0x04, 0x36
        /*007e*/ 	.short	(.L_25 - .L_24)
.L_24:
        /*0080*/ 	.word	0x00000008
.L_25:


//--------------------- .nv.callgraph             --------------------------
	.section	.nv.callgraph,"",@"SHT_CUDA_CALLGRAPH"
	.align	4
	.sectionentsize	8
	.align		4
        /*0000*/ 	.word	0x00000000
	.align		4
        /*0004*/ 	.word	0xffffffff
	.align		4
        /*0008*/ 	.word	0x00000000
	.align		4
        /*000c*/ 	.word	0xfffffffe
	.align		4
        /*0010*/ 	.word	0x00000000
	.align		4
        /*0014*/ 	.word	0xfffffffd
	.align		4
        /*0018*/ 	.word	0x00000000
	.align		4
        /*001c*/ 	.word	0xfffffffc


//--------------------- .text.triton_poi_fused_add_div_mul_sub_sum_1 --------------------------
	.section	.text.triton_poi_fused_add_div_mul_sub_sum_1,"ax",@progbits
	.align	128
        .global         triton_poi_fused_add_div_mul_sub_sum_1
        .type           triton_poi_fused_add_div_mul_sub_sum_1,@function
        .size           triton_poi_fused_add_div_mul_sub_sum_1,(.L_x_1 - triton_poi_fused_add_div_mul_sub_sum_1)
        .other          triton_poi_fused_add_div_mul_sub_sum_1,@"STO_CUDA_ENTRY STV_DEFAULT"
triton_poi_fused_add_div_mul_sub_sum_1:
.text.triton_poi_fused_add_div_mul_sub_sum_1:
[----:B------:R-:W0:Y:S02]  /*0000*/  LDC R1, c[0x0][0x28] ;  /* 0x00000a00ff017b82 */ /* 0x000e240000000800 */
[----:B------:R-:W1:Y:S01]  /*0010*/  S2R R18, SR_TID.X ;  /* 0x0000000000127919 */ /* 0x000e620000002100 */
[----:B------:R-:W2:Y:S01]  /*0020*/  LDC.64 R2, c[0x0][0x218] ;  /* 0x00008600ff027b82 */ /* 0x000ea20000000a00 */
[----:B------:R-:W-:Y:S01]  /*0030*/  HFMA2.MMA R8, -RZ, RZ, 0, 0 ;  /* 0x00000000ff087435 */ /* 0x000fe200000001ff */
[----:B------:R-:W-:Y:S01]  /*0040*/  CS2R R12, SRZ ;  /* 0x00000000000c7805 */ /* 0x000fe2000001ff00 */
[----:B------:R-:W3:Y:S01]  /*0050*/  S2R R9, SR_CTAID.X ;  /* 0x0000000000097919 */ /* 0x000ee20000002500 */
[----:B------:R-:W-:-:S04]  /*0060*/  ULDC.64 UR4, c[0x0][0x208] ;  /* 0x0000820000047ab9 */ /* 0x000fc80000000a00 */
[----:B------:R-:W4:Y:S08]  /*0070*/  LDC.64 R4, c[0x0][0x220] ;  /* 0x00008800ff047b82 */ /* 0x000f300000000a00 */
[----:B------:R-:W5:Y:S01]  /*0080*/  LDC.64 R6, c[0x0][0x210] ;  /* 0x00008400ff067b82 */ /* 0x000f620000000a00 */
[----:B-1----:R-:W-:-:S04]  /*0090*/  LOP3.LUT R0, R18, 0x3, RZ, 0xc0, !PT ;  /* 0x0000000312007812 */ /* 0x002fc800078ec0ff */
[----:B---3--:R-:W-:Y:S02]  /*00a0*/  LEA R9, R9, R0, 0x2 ;  /* 0x0000000009097211 */ /* 0x008fe400078e10ff */
[----:B------:R-:W-:Y:S02]  /*00b0*/  MOV R0, RZ ;  /* 0x000000ff00007202 */ /* 0x000fe40000000f00 */
[C---:B------:R-:W-:Y:S02]  /*00c0*/  ISETP.GE.AND P0, PT, R9.reuse, 0x4, PT ;  /* 0x000000040900780c */ /* 0x040fe40003f06270 */
[----:B------:R-:W-:-:S05]  /*00d0*/  SHF.L.U32 R11, R9, 0x2, RZ ;  /* 0x00000002090b7819 */ /* 0x000fca00000006ff */
[----:B--2---:R-:W-:-:S04]  /*00e0*/  IMAD.WIDE R2, R11, 0x4, R2 ;  /* 0x000000040b027825 */ /* 0x004fc800078e0202 */
[----:B----4-:R-:W-:Y:S02]  /*00f0*/  IMAD.WIDE R4, R11, 0x4, R4 ;  /* 0x000000040b047825 */ /* 0x010fe400078e0204 */
[----:B------:R-:W2:Y:S01]  /*0100*/  @!P0 LDG.E.EL R8, desc[UR4][R2.64+0x4] ;  /* 0x0000040402088981 */ /* 0x000ea2000c2e1900 */
[----:B------:R-:W-:Y:S02]  /*0110*/  CS2R R10, SRZ ;  /* 0x00000000000a7805 */ /* 0x000fe4000001ff00 */
[----:B------:R-:W-:Y:S01]  /*0120*/  CS2R R14, SRZ ;  /* 0x00000000000e7805 */ /* 0x000fe2000001ff00 */
[----:B------:R-:W3:Y:S04]  /*0130*/  @!P0 LDG.E.EL R13, desc[UR4][R4.64+0x4] ;  /* 0x00000404040d8981 */ /* 0x000ee8000c2e1900 */
[----:B------:R-:W4:Y:S04]  /*0140*/  @!P0 LDG.E.EL R0, desc[UR4][R2.64] ;  /* 0x0000000402008981 */ /* 0x000f28000c2e1900 */
[----:B------:R-:W4:Y:S01]  /*0150*/  @!P0 LDG.E.EL R12, desc[UR4][R4.64] ;  /* 0x00000004040c8981 */ /* 0x000f22000c2e1900 */
[----:B------:R-:W-:-:S03]  /*0160*/  HFMA2.MMA R16, -RZ, RZ, 0, 0 ;  /* 0x00000000ff107435 */ /* 0x000fc600000001ff */
[----:B------:R-:W4:Y:S04]  /*0170*/  @!P0 LDG.E.EL R10, desc[UR4][R2.64+0x8] ;  /* 0x00000804020a8981 */ /* 0x000f28000c2e1900 */
[----:B------:R-:W4:Y:S01]  /*0180*/  @!P0 LDG.E.EL R14, desc[UR4][R4.64+0x8] ;  /* 0x00000804040e8981 */ /* 0x000f22000c2e1900 */
[----:B-----5:R-:W-:-:S03]  /*0190*/  IMAD.WIDE R6, R9, 0x4, R6 ;  /* 0x0000000409067825 */ /* 0x020fc600078e0206 */
[----:B------:R-:W5:Y:S04]  /*01a0*/  @!P0 LDG.E.EL R11, desc[UR4][R2.64+0xc] ;  /* 0x00000c04020b8981 */ /* 0x000f68000c2e1900 */
[----:B------:R-:W5:Y:S04]  /*01b0*/  @!P0 LDG.E.EL R15, desc[UR4][R4.64+0xc] ;  /* 0x00000c04040f8981 */ /* 0x000f68000c2e1900 */
[----:B------:R-:W5:Y:S01]  /*01c0*/  @!P0 LDG.E R16, desc[UR4][R6.64] ;  /* 0x0000000406108981 */ /* 0x000f62000c1e1900 */
[----:B------:R-:W-:-:S04]  /*01d0*/  LOP3.LUT P0, RZ, R18, 0x1c, RZ, 0xc0, !PT ;  /* 0x0000001c12ff7812 */ /* 0x000fc8000780c0ff */
[----:B------:R-:W-:Y:S01]  /*01e0*/  ISETP.LT.AND P0, PT, R9, 0x4, !P0 ;  /* 0x000000040900780c */ /* 0x000fe20004701270 */
[----:B--2---:R-:W-:Y:S01]  /*01f0*/  FMUL R17, R8, R8 ;  /* 0x0000000808117220 */ /* 0x004fe20000400000 */
[----:B---3--:R-:W-:-:S03]  /*0200*/  FMUL R13, R13, R13 ;  /* 0x0000000d0d0d7220 */ /* 0x008fc60000400000 */
[----:B----4-:R-:W-:Y:S01]  /*0210*/  FFMA R17, R0, R0, R17 ;  /* 0x0000000000117223 */ /* 0x010fe20000000011 */
[----:B------:R-:W-:-:S03]  /*0220*/  FFMA R13, R12, R12, R13 ;  /* 0x0000000c0c0d7223 */ /* 0x000fc6000000000d */
[----:B------:R-:W-:Y:S01]  /*0230*/  FFMA R10, R10, R10, R17 ;  /* 0x0000000a0a0a7223 */ /* 0x000fe20000000011 */
[----:B------:R-:W-:-:S03]  /*0240*/  FFMA R14, R14, R14, R13 ;  /* 0x0000000e0e0e7223 */ /* 0x000fc6000000000d */
[----:B-----5:R-:W-:Y:S01]  /*0250*/  FFMA R10, R11, R11, R10 ;  /* 0x0000000b0b0a7223 */ /* 0x020fe2000000000a */
[----:B------:R-:W-:-:S04]  /*0260*/  FFMA R15, R15, R15, R14 ;  /* 0x0000000f0f0f7223 */ /* 0x000fc8000000000e */
[----:B------:R-:W-:-:S04]  /*0270*/  FADD R15, R10, R15 ;  /* 0x0000000f0a0f7221 */ /* 0x000fc80000000000 */
[----:B------:R-:W-:Y:S01]  /*0280*/  FFMA R15, R16, -2, R15 ;  /* 0xc0000000100f7823 */ /* 0x000fe2000000000f */
[----:B------:R-:W-:Y:S06]  /*0290*/  @!P0 EXIT ;  /* 0x000000000000894d */ /* 0x000fec0003800000 */
[----:B------:R-:W-:Y:S01]  /*02a0*/  STG.E desc[UR4][R6.64], R15 ;  /* 0x0000000f06007986 */ /* 0x000fe2000c101904 */
[----:B------:R-:W-:Y:S05]  /*02b0*/  EXIT ;  /* 0x000000000000794d */ /* 0x000fea0003800000 */
.L_x_0:
[----:B------:R-:W-:-:S00]  /*02c0*/  BRA `(.L_x_0) ;  /* 0xfffffffc00fc7947 */ /* 0x000fc0000383ffff */
[----:B------:R-:W-:-:S00]  /*02d0*/  NOP ;  /* 0x0000000000007918 */ /* 0x000fc00000000000 */
        /* <DEDUP_REMOVED lines=10> */
.L_x_1:


//--------------------- .nv.constant0.triton_poi_fused_add_div_mul_sub_sum_1 --------------------------
	.section	.nv.constant0.triton_poi_fused_add_div_mul_sub_sum_1,"a",@progbits
	.sectionflags	@""
	.align	4
.nv.constant0.triton_poi_fused_add_div_mul_sub_sum_1:
	.zero		556
